//
// Generated by NVIDIA NVVM Compiler
//
// Compiler Build ID: CL-36424714
// Cuda compilation tools, release 13.0, V13.0.88
// Based on NVVM 20.0.0
//

.version 9.0
.target sm_100
.address_size 64

	// .globl	_Z10naive_gemmPKfS0_Pfiii

.visible .entry _Z10naive_gemmPKfS0_Pfiii(
	.param .u64 .ptr .align 1 _Z10naive_gemmPKfS0_Pfiii_param_0,
	.param .u64 .ptr .align 1 _Z10naive_gemmPKfS0_Pfiii_param_1,
	.param .u64 .ptr .align 1 _Z10naive_gemmPKfS0_Pfiii_param_2,
	.param .u32 _Z10naive_gemmPKfS0_Pfiii_param_3,
	.param .u32 _Z10naive_gemmPKfS0_Pfiii_param_4,
	.param .u32 _Z10naive_gemmPKfS0_Pfiii_param_5
)
{
	.reg .pred 	%p<13>;
	.reg .b32 	%r<41>;
	.reg .b32 	%f<68>;
	.reg .b64 	%rd<53>;

	ld.param.u64 	%rd7, [_Z10naive_gemmPKfS0_Pfiii_param_0];
	ld.param.u64 	%rd8, [_Z10naive_gemmPKfS0_Pfiii_param_1];
	ld.param.u64 	%rd6, [_Z10naive_gemmPKfS0_Pfiii_param_2];
	ld.param.u32 	%r20, [_Z10naive_gemmPKfS0_Pfiii_param_3];
	ld.param.u32 	%r18, [_Z10naive_gemmPKfS0_Pfiii_param_4];
	ld.param.u32 	%r19, [_Z10naive_gemmPKfS0_Pfiii_param_5];
	cvta.to.global.u64 	%rd1, %rd8;
	cvta.to.global.u64 	%rd2, %rd7;
	mov.u32 	%r21, %ctaid.x;
	mov.u32 	%r22, %ntid.x;
	mov.u32 	%r23, %tid.x;
	mad.lo.s32 	%r1, %r21, %r22, %r23;
	mov.u32 	%r24, %ctaid.y;
	mov.u32 	%r25, %ntid.y;
	mov.u32 	%r26, %tid.y;
	mad.lo.s32 	%r2, %r24, %r25, %r26;
	setp.ge.s32 	%p1, %r2, %r20;
	setp.ge.s32 	%p2, %r1, %r18;
	or.pred  	%p3, %p1, %p2;
	@%p3 bra 	$L__BB0_14;
	setp.lt.s32 	%p4, %r19, 1;
	mov.f32 	%f67, 0f00000000;
	@%p4 bra 	$L__BB0_13;
	mul.lo.s32 	%r3, %r19, %r2;
	and.b32  	%r4, %r19, 7;
	setp.lt.u32 	%p5, %r19, 8;
	mov.f32 	%f67, 0f00000000;
	mov.b32 	%r39, 0;
	@%p5 bra 	$L__BB0_5;
	and.b32  	%r39, %r19, 2147483640;
	neg.s32 	%r37, %r39;
	shl.b32 	%r7, %r18, 3;
	mul.wide.u32 	%rd9, %r3, 4;
	add.s64 	%rd10, %rd9, %rd2;
	add.s64 	%rd52, %rd10, 16;
	mov.f32 	%f67, 0f00000000;
	mul.wide.s32 	%rd13, %r18, 4;
	mov.u32 	%r36, %r1;
$L__BB0_4:
	.pragma "nounroll";
	ld.global.f32 	%f17, [%rd52+-16];
	mul.wide.s32 	%rd11, %r36, 4;
	add.s64 	%rd12, %rd1, %rd11;
	ld.global.f32 	%f18, [%rd12];
	fma.rn.f32 	%f19, %f17, %f18, %f67;
	ld.global.f32 	%f20, [%rd52+-12];
	add.s64 	%rd14, %rd12, %rd13;
	ld.global.f32 	%f21, [%rd14];
	fma.rn.f32 	%f22, %f20, %f21, %f19;
	ld.global.f32 	%f23, [%rd52+-8];
	add.s64 	%rd15, %rd14, %rd13;
	ld.global.f32 	%f24, [%rd15];
	fma.rn.f32 	%f25, %f23, %f24, %f22;
	ld.global.f32 	%f26, [%rd52+-4];
	add.s64 	%rd16, %rd15, %rd13;
	ld.global.f32 	%f27, [%rd16];
	fma.rn.f32 	%f28, %f26, %f27, %f25;
	ld.global.f32 	%f29, [%rd52];
	add.s64 	%rd17, %rd16, %rd13;
	ld.global.f32 	%f30, [%rd17];
	fma.rn.f32 	%f31, %f29, %f30, %f28;
	ld.global.f32 	%f32, [%rd52+4];
	add.s64 	%rd18, %rd17, %rd13;
	ld.global.f32 	%f33, [%rd18];
	fma.rn.f32 	%f34, %f32, %f33, %f31;
	ld.global.f32 	%f35, [%rd52+8];
	add.s64 	%rd19, %rd18, %rd13;
	ld.global.f32 	%f36, [%rd19];
	fma.rn.f32 	%f37, %f35, %f36, %f34;
	ld.global.f32 	%f38, [%rd52+12];
	add.s64 	%rd20, %rd19, %rd13;
	ld.global.f32 	%f39, [%rd20];
	fma.rn.f32 	%f67, %f38, %f39, %f37;
	add.s32 	%r37, %r37, 8;
	add.s32 	%r36, %r36, %r7;
	add.s64 	%rd52, %rd52, 32;
	setp.ne.s32 	%p6, %r37, 0;
	@%p6 bra 	$L__BB0_4;
$L__BB0_5:
	setp.eq.s32 	%p7, %r4, 0;
	@%p7 bra 	$L__BB0_13;
	and.b32  	%r13, %r19, 3;
	setp.lt.u32 	%p8, %r4, 4;
	@%p8 bra 	$L__BB0_8;
	add.s32 	%r28, %r39, %r3;
	mul.wide.u32 	%rd21, %r28, 4;
	add.s64 	%rd22, %rd2, %rd21;
	ld.global.f32 	%f41, [%rd22];
	mad.lo.s32 	%r29, %r39, %r18, %r1;
	mul.wide.s32 	%rd23, %r29, 4;
	add.s64 	%rd24, %rd1, %rd23;
	ld.global.f32 	%f42, [%rd24];
	fma.rn.f32 	%f43, %f41, %f42, %f67;
	cvt.u64.u32 	%rd25, %r3;
	cvt.u64.u32 	%rd26, %r39;
	add.s64 	%rd27, %rd26, %rd25;
	shl.b64 	%rd28, %rd27, 2;
	add.s64 	%rd29, %rd2, %rd28;
	ld.global.f32 	%f44, [%rd29+4];
	mul.wide.s32 	%rd30, %r18, 4;
	add.s64 	%rd31, %rd24, %rd30;
	ld.global.f32 	%f45, [%rd31];
	fma.rn.f32 	%f46, %f44, %f45, %f43;
	ld.global.f32 	%f47, [%rd29+8];
	add.s64 	%rd32, %rd31, %rd30;
	ld.global.f32 	%f48, [%rd32];
	fma.rn.f32 	%f49, %f47, %f48, %f46;
	ld.global.f32 	%f50, [%rd29+12];
	add.s64 	%rd33, %rd32, %rd30;
	ld.global.f32 	%f51, [%rd33];
	fma.rn.f32 	%f67, %f50, %f51, %f49;
	add.s32 	%r39, %r39, 4;
$L__BB0_8:
	setp.eq.s32 	%p9, %r13, 0;
	@%p9 bra 	$L__BB0_13;
	setp.eq.s32 	%p10, %r13, 1;
	@%p10 bra 	$L__BB0_11;
	add.s32 	%r30, %r39, %r3;
	mul.wide.u32 	%rd34, %r30, 4;
	add.s64 	%rd35, %rd2, %rd34;
	ld.global.f32 	%f53, [%rd35];
	mad.lo.s32 	%r31, %r39, %r18, %r1;
	mul.wide.s32 	%rd36, %r31, 4;
	add.s64 	%rd37, %rd1, %rd36;
	ld.global.f32 	%f54, [%rd37];
	fma.rn.f32 	%f55, %f53, %f54, %f67;
	cvt.u64.u32 	%rd38, %r3;
	cvt.u64.u32 	%rd39, %r39;
	add.s64 	%rd40, %rd39, %rd38;
	shl.b64 	%rd41, %rd40, 2;
	add.s64 	%rd42, %rd2, %rd41;
	ld.global.f32 	%f56, [%rd42+4];
	mul.wide.s32 	%rd43, %r18, 4;
	add.s64 	%rd44, %rd37, %rd43;
	ld.global.f32 	%f57, [%rd44];
	fma.rn.f32 	%f67, %f56, %f57, %f55;
	add.s32 	%r39, %r39, 2;
$L__BB0_11:
	and.b32  	%r32, %r19, 1;
	setp.eq.b32 	%p11, %r32, 1;
	not.pred 	%p12, %p11;
	@%p12 bra 	$L__BB0_13;
	add.s32 	%r33, %r39, %r3;
	mul.wide.u32 	%rd45, %r33, 4;
	add.s64 	%rd46, %rd2, %rd45;
	ld.global.f32 	%f58, [%rd46];
	mad.lo.s32 	%r34, %r39, %r18, %r1;
	mul.wide.s32 	%rd47, %r34, 4;
	add.s64 	%rd48, %rd1, %rd47;
	ld.global.f32 	%f59, [%rd48];
	fma.rn.f32 	%f67, %f58, %f59, %f67;
$L__BB0_13:
	mad.lo.s32 	%r35, %r18, %r2, %r1;
	cvta.to.global.u64 	%rd49, %rd6;
	mul.wide.s32 	%rd50, %r35, 4;
	add.s64 	%rd51, %rd49, %rd50;
	st.global.f32 	[%rd51], %f67;
$L__BB0_14:
	ret;

}


// ===== COMPILED SASS (sm_100) =====

	.target	sm_100

	.elftype	@"ET_EXEC"


//--------------------- .note.nv.tkinfo           --------------------------
	.section	.note.nv.tkinfo,"",@"SHT_NOTE"
	.sectionflags	@"SHF_NOTE_NV_TKINFO"
	.tkinfo
        /*0018*/ 	.word	0x00000002
        /*0030*/ 	.string	""
        /*0030*/ 	.string	"ptxas"
        /*0030*/ 	.string	"Cuda compilation tools, release 13.0, V13.0.88"
        /*0030*/ 	.string	"Build cuda_13.0.r13.0/compiler.36424714_0"
        /*0030*/ 	.string	"-arch sm_100 -m 64 "



//--------------------- .note.nv.cuinfo           --------------------------
	.section	.note.nv.cuinfo,"",@"SHT_NOTE"
	.sectionflags	@"SHF_NOTE_NV_CUINFO"
        /*0018*/ 	.short	0x0002
        /*001a*/ 	.short	0x0064
        /*001c*/ 	.short	0x0082
	.zero		2


//--------------------- .nv.info                  --------------------------
	.section	.nv.info,"",@"SHT_CUDA_INFO"
	.align	4


	//----- nvinfo : EIATTR_REGCOUNT
	.align		4
        /*0000*/ 	.byte	0x04, 0x2f
        /*0002*/ 	.short	(.L_1 - .L_0)
	.align		4
.L_0:
        /*0004*/ 	.word	index@(_Z10naive_gemmPKfS0_Pfiii)
        /*0008*/ 	.word	0x00000020


	//----- nvinfo : EIATTR_FRAME_SIZE
	.align		4
.L_1:
        /*000c*/ 	.byte	0x04, 0x11
        /*000e*/ 	.short	(.L_3 - .L_2)
	.align		4
.L_2:
        /*0010*/ 	.word	index@(_Z10naive_gemmPKfS0_Pfiii)
        /*0014*/ 	.word	0x00000000


	//----- nvinfo : EIATTR_MIN_STACK_SIZE
	.align		4
.L_3:
        /*0018*/ 	.byte	0x04, 0x12
        /*001a*/ 	.short	(.L_5 - .L_4)
	.align		4
.L_4:
        /*001c*/ 	.word	index@(_Z10naive_gemmPKfS0_Pfiii)
        /*0020*/ 	.word	0x00000000
.L_5:


//--------------------- .nv.compat                --------------------------
	.section	.nv.compat,"",@"SHT_CUDA_COMPAT_INFO"
	.align	4
        /*0000*/ 	.byte	0x02, 0x09, 0x00, 0x00, 0x02, 0x02, 0x01, 0x00, 0x02, 0x05, 0x05, 0x00, 0x03, 0x07, 0x01, 0x01
        /*0010*/ 	.byte	0x02, 0x03, 0x00, 0x00, 0x02, 0x06, 0x01, 0x00, 0x04, 0x0b, 0x08, 0x00, 0x09, 0x00, 0x00, 0x00
        /*0020*/ 	.byte	0x00, 0x00, 0x00, 0x00


//--------------------- .nv.info._Z10naive_gemmPKfS0_Pfiii --------------------------
	.section	.nv.info._Z10naive_gemmPKfS0_Pfiii,"",@"SHT_CUDA_INFO"
	.sectionflags	@""
	.align	4


	//----- nvinfo : EIATTR_CUDA_API_VERSION
	.align		4
        /*0000*/ 	.byte	0x04, 0x37
        /*0002*/ 	.short	(.L_7 - .L_6)
.L_6:
        /*0004*/ 	.word	0x00000082


	//----- nvinfo : EIATTR_KPARAM_INFO
	.align		4
.L_7:
        /*0008*/ 	.byte	0x04, 0x17
        /*000a*/ 	.short	(.L_9 - .L_8)
.L_8:
        /*000c*/ 	.word	0x00000000
        /*0010*/ 	.short	0x0005
        /*0012*/ 	.short	0x0020
        /*0014*/ 	.byte	0x00, 0xf0, 0x11, 0x00


	//----- nvinfo : EIATTR_KPARAM_INFO
	.align		4
.L_9:
        /*0018*/ 	.byte	0x04, 0x17
        /*001a*/ 	.short	(.L_11 - .L_10)
.L_10:
        /*001c*/ 	.word	0x00000000
        /*0020*/ 	.short	0x0004
        /*0022*/ 	.short	0x001c
        /*0024*/ 	.byte	0x00, 0xf0, 0x11, 0x00


	//----- nvinfo : EIATTR_KPARAM_INFO
	.align		4
.L_11:
        /*0028*/ 	.byte	0x04, 0x17
        /*002a*/ 	.short	(.L_13 - .L_12)
.L_12:
        /*002c*/ 	.word	0x00000000
        /*0030*/ 	.short	0x0003
        /*0032*/ 	.short	0x0018
        /*0034*/ 	.byte	0x00, 0xf0, 0x11, 0x00


	//----- nvinfo : EIATTR_KPARAM_INFO
	.align		4
.L_13:
        /*0038*/ 	.byte	0x04, 0x17
        /*003a*/ 	.short	(.L_15 - .L_14)
.L_14:
        /*003c*/ 	.word	0x00000000
        /*0040*/ 	.short	0x0002
        /*0042*/ 	.short	0x0010
        /*0044*/ 	.byte	0x00, 0xf5, 0x21, 0x00


	//----- nvinfo : EIATTR_KPARAM_INFO
	.align		4
.L_15:
        /*0048*/ 	.byte	0x04, 0x17
        /*004a*/ 	.short	(.L_17 - .L_16)
.L_16:
        /*004c*/ 	.word	0x00000000
        /*0050*/ 	.short	0x0001
        /*0052*/ 	.short	0x0008
        /*0054*/ 	.byte	0x00, 0xf5, 0x21, 0x00


	//----- nvinfo : EIATTR_KPARAM_INFO
	.align		4
.L_17:
        /*0058*/ 	.byte	0x04, 0x17
        /*005a*/ 	.short	(.L_19 - .L_18)
.L_18:
        /*005c*/ 	.word	0x00000000
        /*0060*/ 	.short	0x0000
        /*0062*/ 	.short	0x0000
        /*0064*/ 	.byte	0x00, 0xf5, 0x21, 0x00


	//----- nvinfo : EIATTR_SPARSE_MMA_MASK
	.align		4
.L_19:
        /*0068*/ 	.byte	0x03, 0x50
        /*006a*/ 	.short	0x0000


	//----- nvinfo : EIATTR_MAXREG_COUNT
	.align		4
        /*006c*/ 	.byte	0x03, 0x1b
        /*006e*/ 	.short	0x00ff


	//----- nvinfo : EIATTR_MERCURY_ISA_VERSION
	.align		4
        /*0070*/ 	.byte	0x03, 0x5f
        /*0072*/ 	.short	0x0101


	//----- nvinfo : EIATTR_VRC_CTA_INIT_COUNT
	.align		4
        /*0074*/ 	.byte	0x02, 0x4a
	.zero		1
	.zero		1


	//----- nvinfo : EIATTR_EXIT_INSTR_OFFSETS
	.align		4
        /*0078*/ 	.byte	0x04, 0x1c
        /*007a*/ 	.short	(.L_21 - .L_20)


	//   ....[0]....
.L_20:
        /*007c*/ 	.word	0x000000c0


	//   ....[1]....
        /*0080*/ 	.word	0x000008e0


	//----- nvinfo : EIATTR_CBANK_PARAM_SIZE
	.align		4
.L_21:
        /*0084*/ 	.byte	0x03, 0x19
        /*0086*/ 	.short	0x0024


	//----- nvinfo : EIATTR_PARAM_CBANK
	.align		4
        /*0088*/ 	.byte	0x04, 0x0a
        /*008a*/ 	.short	(.L_23 - .L_22)
	.align		4
.L_22:
        /*008c*/ 	.word	index@(.nv.constant0._Z10naive_gemmPKfS0_Pfiii)
        /*0090*/ 	.short	0x0380
        /*0092*/ 	.short	0x0024


	//----- nvinfo : EIATTR_SW_WAR
	.align		4
.L_23:
        /*0094*/ 	.byte	0x04, 0x36
        /*0096*/ 	.short	(.L_25 - .L_24)
.L_24:
        /*0098*/ 	.word	0x00000008
.L_25:


//--------------------- .nv.callgraph             --------------------------
	.section	.nv.callgraph,"",@"SHT_CUDA_CALLGRAPH"
	.align	4
	.sectionentsize	8
	.align		4
        /*0000*/ 	.word	0x00000000
	.align		4
        /*0004*/ 	.word	0xffffffff
	.align		4
        /*0008*/ 	.word	0x00000000
	.align		4
        /*000c*/ 	.word	0xfffffffe
	.align		4
        /*0010*/ 	.word	0x00000000
	.align		4
        /*0014*/ 	.word	0xfffffffd
	.align		4
        /*0018*/ 	.word	0x00000000
	.align		4
        /*001c*/ 	.word	0xfffffffc


//--------------------- .text._Z10naive_gemmPKfS0_Pfiii --------------------------
	.section	.text._Z10naive_gemmPKfS0_Pfiii,"ax",@progbits
	.align	128
        .global         _Z10naive_gemmPKfS0_Pfiii
        .type           _Z10naive_gemmPKfS0_Pfiii,@function
        .size           _Z10naive_gemmPKfS0_Pfiii,(.L_x_5 - _Z10naive_gemmPKfS0_Pfiii)
        .other          _Z10naive_gemmPKfS0_Pfiii,@"STO_CUDA_ENTRY STV_DEFAULT"
_Z10naive_gemmPKfS0_Pfiii:
.text._Z10naive_gemmPKfS0_Pfiii:
[----:B------:R-:W-:Y:S01]  /*0000*/  LDC R1, c[0x0][0x37c] ;  /* 0x0000df00ff017b82 */ /* 0x000fe20000000800 */
[----:B------:R-:W0:Y:S07]  /*0010*/  S2R R5, SR_TID.X ;  /* 0x0000000000057919 */ /* 0x000e2e0000002100 */
[----:B------:R-:W0:Y:S01]  /*0020*/  S2UR UR4, SR_CTAID.X ;  /* 0x00000000000479c3 */ /* 0x000e220000002500 */
[----:B------:R-:W1:Y:S07]  /*0030*/  S2R R4, SR_TID.Y ;  /* 0x0000000000047919 */ /* 0x000e6e0000002200 */
[----:B------:R-:W0:Y:S08]  /*0040*/  LDC R0, c[0x0][0x360] ;  /* 0x0000d800ff007b82 */ /* 0x000e300000000800 */
[----:B------:R-:W1:Y:S08]  /*0050*/  S2UR UR5, SR_CTAID.Y ;  /* 0x00000000000579c3 */ /* 0x000e700000002600 */
[----:B------:R-:W1:Y:S08]  /*0060*/  LDC R19, c[0x0][0x364] ;  /* 0x0000d900ff137b82 */ /* 0x000e700000000800 */
[----:B------:R-:W2:Y:S01]  /*0070*/  LDC.64 R2, c[0x0][0x398] ;  /* 0x0000e600ff027b82 */ /* 0x000ea20000000a00 */
[----:B0-----:R-:W-:-:S02]  /*0080*/  IMAD R0, R0, UR4, R5 ;  /* 0x0000000400007c24 */ /* 0x001fc4000f8e0205 */
[----:B-1----:R-:W-:-:S03]  /*0090*/  IMAD R19, R19, UR5, R4 ;  /* 0x0000000513137c24 */ /* 0x002fc6000f8e0204 */
[----:B--2---:R-:W-:-:S04]  /*00a0*/  ISETP.GE.AND P0, PT, R0, R3, PT ;  /* 0x000000030000720c */ /* 0x004fc80003f06270 */
[----:B------:R-:W-:-:S13]  /*00b0*/  ISETP.GE.OR P0, PT, R19, R2, P0 ;  /* 0x000000021300720c */ /* 0x000fda0000706670 */
[----:B------:R-:W-:Y:S05]  /*00c0*/  @P0 EXIT ;  /* 0x000000000000094d */ /* 0x000fea0003800000 */
[----:B------:R-:W0:Y:S01]  /*00d0*/  LDC R2, c[0x0][0x3a0] ;  /* 0x0000e800ff027b82 */ /* 0x000e220000000800 */
[----:B------:R-:W1:Y:S01]  /*00e0*/  LDCU.64 UR4, c[0x0][0x358] ;  /* 0x00006b00ff0477ac */ /* 0x000e620008000a00 */
[----:B------:R-:W-:Y:S01]  /*00f0*/  HFMA2 R24, -RZ, RZ, 0, 0 ;  /* 0x00000000ff187431 */ /* 0x000fe200000001ff */
[----:B0-----:R-:W-:-:S13]  /*0100*/  ISETP.GE.AND P0, PT, R2, 0x1, PT ;  /* 0x000000010200780c */ /* 0x001fda0003f06270 */
[----:B-1----:R-:W-:Y:S05]  /*0110*/  @!P0 BRA `(.L_x_0) ;  /* 0x0000000400e08947 */ /* 0x002fea0003800000 */
[C---:B------:R-:W-:Y:S01]  /*0120*/  ISETP.GE.U32.AND P1, PT, R2.reuse, 0x8, PT ;  /* 0x000000080200780c */ /* 0x040fe20003f26070 */
[----:B------:R-:W-:Y:S01]  /*0130*/  IMAD R20, R19, R2, RZ ;  /* 0x0000000213147224 */ /* 0x000fe200078e02ff */
[----:B------:R-:W-:Y:S02]  /*0140*/  LOP3.LUT R27, R2, 0x7, RZ, 0xc0, !PT ;  /* 0x00000007021b7812 */ /* 0x000fe400078ec0ff */
[----:B------:R-:W-:Y:S02]  /*0150*/  MOV R24, RZ ;  /* 0x000000ff00187202 */ /* 0x000fe40000000f00 */
[----:B------:R-:W-:Y:S02]  /*0160*/  ISETP.NE.AND P0, PT, R27, RZ, PT ;  /* 0x000000ff1b00720c */ /* 0x000fe40003f05270 */
[----:B------:R-:W-:-:S05]  /*0170*/  MOV R21, RZ ;  /* 0x000000ff00157202 */ /* 0x000fca0000000f00 */
[----:B------:R-:W-:Y:S06]  /*0180*/  @!P1 BRA `(.L_x_1) ;  /* 0x0000000000c49947 */ /* 0x000fec0003800000 */
[----:B------:R-:W0:Y:S01]  /*0190*/  LDC.64 R4, c[0x0][0x380] ;  /* 0x0000e000ff047b82 */ /* 0x000e220000000a00 */
[----:B------:R-:W-:Y:S02]  /*01a0*/  LOP3.LUT R21, R2, 0x7ffffff8, RZ, 0xc0, !PT ;  /* 0x7ffffff802157812 */ /* 0x000fe400078ec0ff */
[----:B------:R-:W-:Y:S02]  /*01b0*/  MOV R24, RZ ;  /* 0x000000ff00187202 */ /* 0x000fe40000000f00 */
[----:B------:R-:W-:Y:S02]  /*01c0*/  MOV R18, R0 ;  /* 0x0000000000127202 */ /* 0x000fe40000000f00 */
[----:B------:R-:W-:Y:S01]  /*01d0*/  IADD3 R22, PT, PT, -R21, RZ, RZ ;  /* 0x000000ff15167210 */ /* 0x000fe20007ffe1ff */
[----:B0-----:R-:W-:-:S03]  /*01e0*/  IMAD.WIDE.U32 R4, R20, 0x4, R4 ;  /* 0x0000000414047825 */ /* 0x001fc600078e0004 */
[----:B------:R-:W-:-:S04]  /*01f0*/  IADD3 R6, P1, PT, R4, 0x10, RZ ;  /* 0x0000001004067810 */ /* 0x000fc80007f3e0ff */
[----:B------:R-:W-:-:S09]  /*0200*/  IADD3.X R7, PT, PT, RZ, R5, RZ, P1, !PT ;  /* 0x00000005ff077210 */ /* 0x000fd20000ffe4ff */
.L_x_2:
[----:B------:R-:W0:Y:S01]  /*0210*/  LDC.64 R16, c[0x0][0x388] ;  /* 0x0000e200ff107b82 */ /* 0x000e220000000a00 */
[----:B------:R-:W-:Y:S02]  /*0220*/  MOV R4, R6 ;  /* 0x0000000600047202 */ /* 0x000fe40000000f00 */
[----:B------:R-:W-:-:S05]  /*0230*/  MOV R5, R7 ;  /* 0x0000000700057202 */ /* 0x000fca0000000f00 */
[----:B------:R-:W2:Y:S04]  /*0240*/  LDG.E R25, desc[UR4][R4.64+-0x10] ;  /* 0xfffff00404197981 */ /* 0x000ea8000c1e1900 */
[----:B------:R-:W3:Y:S04]  /*0250*/  LDG.E R23, desc[UR4][R4.64+-0xc] ;  /* 0xfffff40404177981 */ /* 0x000ee8000c1e1900 */
[----:B------:R-:W4:Y:S04]  /*0260*/  LDG.E R29, desc[UR4][R4.64+-0x8] ;  /* 0xfffff804041d7981 */ /* 0x000f28000c1e1900 */
[----:B------:R-:W5:Y:S01]  /*0270*/  LDG.E R28, desc[UR4][R4.64+-0x4] ;  /* 0xfffffc04041c7981 */ /* 0x000f62000c1e1900 */
[----:B0-----:R-:W-:-:S05]  /*0280*/  IMAD.WIDE R16, R18, 0x4, R16 ;  /* 0x0000000412107825 */ /* 0x001fca00078e0210 */
[----:B------:R0:W2:Y:S01]  /*0290*/  LDG.E R26, desc[UR4][R16.64] ;  /* 0x00000004101a7981 */ /* 0x0000a2000c1e1900 */
[----:B------:R-:W-:-:S04]  /*02a0*/  IMAD.WIDE R14, R3, 0x4, R16 ;  /* 0x00000004030e7825 */ /* 0x000fc800078e0210 */
[C---:B------:R-:W-:Y:S02]  /*02b0*/  IMAD.WIDE R6, R3.reuse, 0x4, R14 ;  /* 0x0000000403067825 */ /* 0x040fe400078e020e */
[----:B------:R-:W3:Y:S02]  /*02c0*/  LDG.E R14, desc[UR4][R14.64] ;  /* 0x000000040e0e7981 */ /* 0x000ee4000c1e1900 */
[C---:B------:R-:W-:Y:S02]  /*02d0*/  IMAD.WIDE R10, R3.reuse, 0x4, R6 ;  /* 0x00000004030a7825 */ /* 0x040fe400078e0206 */
[----:B------:R-:W4:Y:S02]  /*02e0*/  LDG.E R6, desc[UR4][R6.64] ;  /* 0x0000000406067981 */ /* 0x000f24000c1e1900 */
[C---:B------:R-:W-:Y:S02]  /*02f0*/  IMAD.WIDE R8, R3.reuse, 0x4, R10 ;  /* 0x0000000403087825 */ /* 0x040fe400078e020a */
[----:B------:R-:W5:Y:S02]  /*0300*/  LDG.E R10, desc[UR4][R10.64] ;  /* 0x000000040a0a7981 */ /* 0x000f64000c1e1900 */
[----:B------:R-:W-:-:S02]  /*0310*/  IMAD.WIDE R12, R3, 0x4, R8 ;  /* 0x00000004030c7825 */ /* 0x000fc400078e0208 */
[----:B------:R-:W5:Y:S04]  /*0320*/  LDG.E R7, desc[UR4][R4.64] ;  /* 0x0000000404077981 */ /* 0x000f68000c1e1900 */
[----:B------:R-:W5:Y:S01]  /*0330*/  LDG.E R8, desc[UR4][R8.64] ;  /* 0x0000000408087981 */ /* 0x000f62000c1e1900 */
[----:B0-----:R-:W-:-:S03]  /*0340*/  IMAD.WIDE R16, R3, 0x4, R12 ;  /* 0x0000000403107825 */ /* 0x001fc600078e020c */
[----:B------:R-:W5:Y:S04]  /*0350*/  LDG.E R12, desc[UR4][R12.64] ;  /* 0x000000040c0c7981 */ /* 0x000f68000c1e1900 */
[----:B------:R-:W5:Y:S04]  /*0360*/  LDG.E R15, desc[UR4][R16.64] ;  /* 0x00000004100f7981 */ /* 0x000f68000c1e1900 */
[----:B------:R-:W5:Y:S04]  /*0370*/  LDG.E R9, desc[UR4][R4.64+0x4] ;  /* 0x0000040404097981 */ /* 0x000f68000c1e1900 */
[----:B------:R-:W5:Y:S01]  /*0380*/  LDG.E R11, desc[UR4][R4.64+0xc] ;  /* 0x00000c04040b7981 */ /* 0x000f62000c1e1900 */
[----:B--2---:R-:W-:Y:S01]  /*0390*/  FFMA R26, R25, R26, R24 ;  /* 0x0000001a191a7223 */ /* 0x004fe20000000018 */
[----:B------:R-:W-:-:S02]  /*03a0*/  IMAD.WIDE R24, R3, 0x4, R16 ;  /* 0x0000000403187825 */ /* 0x000fc400078e0210 */
[----:B------:R-:W2:Y:S04]  /*03b0*/  LDG.E R16, desc[UR4][R4.64+0x8] ;  /* 0x0000080404107981 */ /* 0x000ea8000c1e1900 */
[----:B------:R-:W2:Y:S01]  /*03c0*/  LDG.E R24, desc[UR4][R24.64] ;  /* 0x0000000418187981 */ /* 0x000ea2000c1e1900 */
[----:B---3--:R-:W-:Y:S01]  /*03d0*/  FFMA R14, R23, R14, R26 ;  /* 0x0000000e170e7223 */ /* 0x008fe2000000001a */
[----:B------:R-:W-:-:S03]  /*03e0*/  IADD3 R22, PT, PT, R22, 0x8, RZ ;  /* 0x0000000816167810 */ /* 0x000fc60007ffe0ff */
[----:B----4-:R-:W-:Y:S01]  /*03f0*/  FFMA R29, R29, R6, R14 ;  /* 0x000000061d1d7223 */ /* 0x010fe2000000000e */
[----:B------:R-:W-:-:S03]  /*0400*/  ISETP.NE.AND P1, PT, R22, RZ, PT ;  /* 0x000000ff1600720c */ /* 0x000fc60003f25270 */
[----:B-----5:R-:W-:Y:S01]  /*0410*/  FFMA R10, R28, R10, R29 ;  /* 0x0000000a1c0a7223 */ /* 0x020fe2000000001d */
[----:B------:R-:W-:-:S03]  /*0420*/  IADD3 R6, P2, PT, R4, 0x20, RZ ;  /* 0x0000002004067810 */ /* 0x000fc60007f5e0ff */
[----:B------:R-:W-:Y:S01]  /*0430*/  FFMA R8, R7, R8, R10 ;  /* 0x0000000807087223 */ /* 0x000fe2000000000a */
[----:B------:R-:W-:Y:S02]  /*0440*/  IADD3.X R7, PT, PT, RZ, R5, RZ, P2, !PT ;  /* 0x00000005ff077210 */ /* 0x000fe400017fe4ff */
[----:B------:R-:W-:Y:S01]  /*0450*/  LEA R18, R3, R18, 0x3 ;  /* 0x0000001203127211 */ /* 0x000fe200078e18ff */
[----:B------:R-:W-:-:S04]  /*0460*/  FFMA R9, R9, R12, R8 ;  /* 0x0000000c09097223 */ /* 0x000fc80000000008 */
[----:B--2---:R-:W-:-:S04]  /*0470*/  FFMA R16, R16, R15, R9 ;  /* 0x0000000f10107223 */ /* 0x004fc80000000009 */
[----:B------:R-:W-:Y:S01]  /*0480*/  FFMA R24, R11, R24, R16 ;  /* 0x000000180b187223 */ /* 0x000fe20000000010 */
[----:B------:R-:W-:Y:S06]  /*0490*/  @P1 BRA `(.L_x_2) ;  /* 0xfffffffc005c1947 */ /* 0x000fec000383ffff */
.L_x_1:
[----:B------:R-:W-:Y:S05]  /*04a0*/  @!P0 BRA `(.L_x_0) ;  /* 0x0000000000fc8947 */ /* 0x000fea0003800000 */
[----:B------:R-:W-:Y:S02]  /*04b0*/  ISETP.GE.U32.AND P1, PT, R27, 0x4, PT ;  /* 0x000000041b00780c */ /* 0x000fe40003f26070 */
[----:B------:R-:W-:-:S04]  /*04c0*/  LOP3.LUT R16, R2, 0x3, RZ, 0xc0, !PT ;  /* 0x0000000302107812 */ /* 0x000fc800078ec0ff */
[----:B------:R-:W-:-:S07]  /*04d0*/  ISETP.NE.AND P0, PT, R16, RZ, PT ;  /* 0x000000ff1000720c */ /* 0x000fce0003f05270 */
[----:B------:R-:W-:Y:S06]  /*04e0*/  @!P1 BRA `(.L_x_3) ;  /* 0x00000000006c9947 */ /* 0x000fec0003800000 */
[----:B------:R-:W0:Y:S01]  /*04f0*/  LDC.64 R6, c[0x0][0x388] ;  /* 0x0000e200ff067b82 */ /* 0x000e220000000a00 */
[----:B------:R-:W1:Y:S01]  /*0500*/  LDCU.64 UR6, c[0x0][0x380] ;  /* 0x00007000ff0677ac */ /* 0x000e620008000a00 */
[----:B------:R-:W-:Y:S01]  /*0510*/  IMAD R9, R21, R3, R0 ;  /* 0x0000000315097224 */ /* 0x000fe200078e0200 */
[CC--:B------:R-:W-:Y:S02]  /*0520*/  IADD3 R5, PT, PT, R20.reuse, R21.reuse, RZ ;  /* 0x0000001514057210 */ /* 0x0c0fe40007ffe0ff */
[----:B------:R-:W-:-:S03]  /*0530*/  IADD3 R10, P1, PT, R20, R21, RZ ;  /* 0x00000015140a7210 */ /* 0x000fc60007f3e0ff */
[----:B------:R-:W2:Y:S01]  /*0540*/  LDC.64 R14, c[0x0][0x380] ;  /* 0x0000e000ff0e7b82 */ /* 0x000ea20000000a00 */
[----:B0-----:R-:W-:-:S04]  /*0550*/  IMAD.WIDE R6, R9, 0x4, R6 ;  /* 0x0000000409067825 */ /* 0x001fc800078e0206 */
[----:B------:R-:W-:Y:S02]  /*0560*/  IMAD.WIDE R8, R3, 0x4, R6 ;  /* 0x0000000403087825 */ /* 0x000fe400078e0206 */
[----:B------:R-:W3:Y:S02]  /*0570*/  LDG.E R6, desc[UR4][R6.64] ;  /* 0x0000000406067981 */ /* 0x000ee4000c1e1900 */
[----:B--2---:R-:W-:Y:S01]  /*0580*/  IMAD.WIDE.U32 R14, R5, 0x4, R14 ;  /* 0x00000004050e7825 */ /* 0x004fe200078e000e */
[----:B------:R-:W-:Y:S02]  /*0590*/  IADD3.X R5, PT, PT, RZ, RZ, RZ, P1, !PT ;  /* 0x000000ffff057210 */ /* 0x000fe40000ffe4ff */
[----:B-1----:R-:W-:-:S03]  /*05a0*/  LEA R4, P1, R10, UR6, 0x2 ;  /* 0x000000060a047c11 */ /* 0x002fc6000f8210ff */
[----:B------:R-:W3:Y:S01]  /*05b0*/  LDG.E R15, desc[UR4][R14.64] ;  /* 0x000000040e0f7981 */ /* 0x000ee2000c1e1900 */
[----:B------:R-:W-:Y:S01]  /*05c0*/  LEA.HI.X R5, R10, UR7, R5, 0x2, P1 ;  /* 0x000000070a057c11 */ /* 0x000fe200088f1405 */
[C---:B------:R-:W-:Y:S02]  /*05d0*/  IMAD.WIDE R10, R3.reuse, 0x4, R8 ;  /* 0x00000004030a7825 */ /* 0x040fe400078e0208 */
[----:B------:R-:W2:Y:S04]  /*05e0*/  LDG.E R8, desc[UR4][R8.64] ;  /* 0x0000000408087981 */ /* 0x000ea8000c1e1900 */
[----:B------:R-:W2:Y:S01]  /*05f0*/  LDG.E R17, desc[UR4][R4.64+0x4] ;  /* 0x0000040404117981 */ /* 0x000ea2000c1e1900 */
[----:B------:R-:W-:-:S03]  /*0600*/  IMAD.WIDE R12, R3, 0x4, R10 ;  /* 0x00000004030c7825 */ /* 0x000fc600078e020a */
[----:B------:R-:W4:Y:S04]  /*0610*/  LDG.E R22, desc[UR4][R10.64] ;  /* 0x000000040a167981 */ /* 0x000f28000c1e1900 */
[----:B------:R-:W4:Y:S04]  /*0620*/  LDG.E R18, desc[UR4][R4.64+0x8] ;  /* 0x0000080404127981 */ /* 0x000f28000c1e1900 */
[----:B------:R-:W5:Y:S04]  /*0630*/  LDG.E R26, desc[UR4][R4.64+0xc] ;  /* 0x00000c04041a7981 */ /* 0x000f68000c1e1900 */
[----:B------:R-:W5:Y:S01]  /*0640*/  LDG.E R12, desc[UR4][R12.64] ;  /* 0x000000040c0c7981 */ /* 0x000f62000c1e1900 */
[----:B------:R-:W-:Y:S01]  /*0650*/  IADD3 R21, PT, PT, R21, 0x4, RZ ;  /* 0x0000000415157810 */ /* 0x000fe20007ffe0ff */
[----:B---3--:R-:W-:-:S04]  /*0660*/  FFMA R24, R15, R6, R24 ;  /* 0x000000060f187223 */ /* 0x008fc80000000018 */
[----:B--2---:R-:W-:-:S04]  /*0670*/  FFMA R17, R17, R8, R24 ;  /* 0x0000000811117223 */ /* 0x004fc80000000018 */
[----:B----4-:R-:W-:-:S04]  /*0680*/  FFMA R17, R18, R22, R17 ;  /* 0x0000001612117223 */ /* 0x010fc80000000011 */
[----:B-----5:R-:W-:-:S07]  /*0690*/  FFMA R24, R26, R12, R17 ;  /* 0x0000000c1a187223 */ /* 0x020fce0000000011 */
.L_x_3:
[----:B------:R-:W-:Y:S05]  /*06a0*/  @!P0 BRA `(.L_x_0) ;  /* 0x00000000007c8947 */ /* 0x000fea0003800000 */
[----:B------:R-:W-:Y:S01]  /*06b0*/  ISETP.NE.AND P1, PT, R16, 0x1, PT ;  /* 0x000000011000780c */ /* 0x000fe20003f25270 */
[----:B------:R-:W0:Y:S01]  /*06c0*/  LDC.64 R12, c[0x0][0x380] ;  /* 0x0000e000ff0c7b82 */ /* 0x000e220000000a00 */
[----:B------:R-:W-:-:S04]  /*06d0*/  LOP3.LUT R2, R2, 0x1, RZ, 0xc0, !PT ;  /* 0x0000000102027812 */ /* 0x000fc800078ec0ff */
[----:B------:R-:W-:-:S03]  /*06e0*/  ISETP.NE.U32.AND P0, PT, R2, 0x1, PT ;  /* 0x000000010200780c */ /* 0x000fc60003f05070 */
[----:B------:R-:W1:Y:S04]  /*06f0*/  LDC.64 R10, c[0x0][0x388] ;  /* 0x0000e200ff0a7b82 */ /* 0x000e680000000a00 */
[CC--:B------:R-:W-:Y:S02]  /*0700*/  @P1 IADD3 R15, PT, PT, R20.reuse, R21.reuse, RZ ;  /* 0x00000015140f1210 */ /* 0x0c0fe40007ffe0ff */
[----:B------:R-:W-:Y:S02]  /*0710*/  @P1 IADD3 R2, P2, PT, R20, R21, RZ ;  /* 0x0000001514021210 */ /* 0x000fe40007f5e0ff */
[----:B------:R-:W2:Y:S02]  /*0720*/  @P1 LDC.64 R4, c[0x0][0x380] ;  /* 0x0000e000ff041b82 */ /* 0x000ea40000000a00 */
[----:B------:R-:W-:-:S06]  /*0730*/  @P1 IADD3.X R14, PT, PT, RZ, RZ, RZ, P2, !PT ;  /* 0x000000ffff0e1210 */ /* 0x000fcc00017fe4ff */
[----:B------:R-:W3:Y:S01]  /*0740*/  LDC.64 R6, c[0x0][0x380] ;  /* 0x0000e000ff067b82 */ /* 0x000ee20000000a00 */
[----:B0-----:R-:W-:-:S04]  /*0750*/  @P1 IMAD.WIDE.U32 R12, R15, 0x4, R12 ;  /* 0x000000040f0c1825 */ /* 0x001fc800078e000c */
[C---:B------:R-:W-:Y:S01]  /*0760*/  @P1 IMAD R15, R21.reuse, R3, R0 ;  /* 0x00000003150f1224 */ /* 0x040fe200078e0200 */
[----:B------:R-:W-:Y:S01]  /*0770*/  @P1 IADD3 R21, PT, PT, R21, 0x2, RZ ;  /* 0x0000000215151810 */ /* 0x000fe20007ffe0ff */
[----:B------:R-:W4:Y:S01]  /*0780*/  @P1 LDG.E R13, desc[UR4][R12.64] ;  /* 0x000000040c0d1981 */ /* 0x000f22000c1e1900 */
[----:B------:R-:W0:Y:S01]  /*0790*/  LDC.64 R8, c[0x0][0x388] ;  /* 0x0000e200ff087b82 */ /* 0x000e220000000a00 */
[----:B-1----:R-:W-:Y:S01]  /*07a0*/  @P1 IMAD.WIDE R10, R15, 0x4, R10 ;  /* 0x000000040f0a1825 */ /* 0x002fe200078e020a */
[----:B------:R-:W-:Y:S02]  /*07b0*/  @!P0 IADD3 R17, PT, PT, R20, R21, RZ ;  /* 0x0000001514118210 */ /* 0x000fe40007ffe0ff */
[----:B--2---:R-:W-:Y:S01]  /*07c0*/  @P1 LEA R4, P2, R2, R4, 0x2 ;  /* 0x0000000402041211 */ /* 0x004fe200078410ff */
[----:B------:R-:W-:-:S03]  /*07d0*/  @!P0 IMAD R21, R21, R3, R0 ;  /* 0x0000000315158224 */ /* 0x000fc600078e0200 */
[----:B------:R-:W-:Y:S01]  /*07e0*/  @P1 LEA.HI.X R5, R2, R5, R14, 0x2, P2 ;  /* 0x0000000502051211 */ /* 0x000fe200010f140e */
[----:B------:R-:W-:Y:S01]  /*07f0*/  @P1 IMAD.WIDE R14, R3, 0x4, R10 ;  /* 0x00000004030e1825 */ /* 0x000fe200078e020a */
[----:B------:R-:W4:Y:S03]  /*0800*/  @P1 LDG.E R2, desc[UR4][R10.64] ;  /* 0x000000040a021981 */ /* 0x000f26000c1e1900 */
[----:B---3--:R-:W-:Y:S01]  /*0810*/  @!P0 IMAD.WIDE.U32 R6, R17, 0x4, R6 ;  /* 0x0000000411068825 */ /* 0x008fe200078e0006 */
[----:B------:R-:W2:Y:S04]  /*0820*/  @P1 LDG.E R5, desc[UR4][R4.64+0x4] ;  /* 0x0000040404051981 */ /* 0x000ea8000c1e1900 */
[----:B------:R-:W2:Y:S01]  /*0830*/  @P1 LDG.E R14, desc[UR4][R14.64] ;  /* 0x000000040e0e1981 */ /* 0x000ea2000c1e1900 */
[----:B0-----:R-:W-:-:S03]  /*0840*/  @!P0 IMAD.WIDE R8, R21, 0x4, R8 ;  /* 0x0000000415088825 */ /* 0x001fc600078e0208 */
[----:B------:R-:W3:Y:S04]  /*0850*/  @!P0 LDG.E R7, desc[UR4][R6.64] ;  /* 0x0000000406078981 */ /* 0x000ee8000c1e1900 */
[----:B------:R-:W3:Y:S01]  /*0860*/  @!P0 LDG.E R8, desc[UR4][R8.64] ;  /* 0x0000000408088981 */ /* 0x000ee2000c1e1900 */
[----:B----4-:R-:W-:-:S04]  /*0870*/  @P1 FFMA R2, R13, R2, R24 ;  /* 0x000000020d021223 */ /* 0x010fc80000000018 */
[----:B--2---:R-:W-:-:S04]  /*0880*/  @P1 FFMA R24, R5, R14, R2 ;  /* 0x0000000e05181223 */ /* 0x004fc80000000002 */
[----:B---3--:R-:W-:-:S07]  /*0890*/  @!P0 FFMA R24, R7, R8, R24 ;  /* 0x0000000807188223 */ /* 0x008fce0000000018 */
.L_x_0:
[----:B------:R-:W0:Y:S01]  /*08a0*/  LDC.64 R4, c[0x0][0x390] ;  /* 0x0000e400ff047b82 */ /* 0x000e220000000a00 */
[----:B------:R-:W-:-:S04]  /*08b0*/  IMAD R3, R19, R3, R0 ;  /* 0x0000000313037224 */ /* 0x000fc800078e0200 */
[----:B0-----:R-:W-:-:S05]  /*08c0*/  IMAD.WIDE R2, R3, 0x4, R4 ;  /* 0x0000000403027825 */ /* 0x001fca00078e0204 */
[----:B------:R-:W-:Y:S01]  /*08d0*/  STG.E desc[UR4][R2.64], R24 ;  /* 0x0000001802007986 */ /* 0x000fe2000c101904 */
[----:B------:R-:W-:Y:S05]  /*08e0*/  EXIT ;  /* 0x000000000000794d */ /* 0x000fea0003800000 */
.L_x_4:
[----:B------:R-:W-:-:S00]  /*08f0*/  BRA `(.L_x_4) ;  /* 0xfffffffc00fc7947 */ /* 0x000fc0000383ffff */
[----:B------:R-:W-:-:S00]  /*0900*/  NOP ;  /* 0x0000000000007918 */ /* 0x000fc00000000000 */
[----:B------:R-:W-:-:S00]  /*0910*/  NOP ;  /* 0x0000000000007918 */ /* 0x000fc00000000000 */
[----:B------:R-:W-:-:S00]  /*0920*/  NOP ;  /* 0x0000000000007918 */ /* 0x000fc00000000000 */
[----:B------:R-:W-:-:S00]  /*0930*/  NOP ;  /* 0x0000000000007918 */ /* 0x000fc00000000000 */
[----:B------:R-:W-:-:S00]  /*0940*/  NOP ;  /* 0x0000000000007918 */ /* 0x000fc00000000000 */
[----:B------:R-:W-:-:S00]  /*0950*/  NOP ;  /* 0x0000000000007918 */ /* 0x000fc00000000000 */
[----:B------:R-:W-:-:S00]  /*0960*/  NOP ;  /* 0x0000000000007918 */ /* 0x000fc00000000000 */
[----:B------:R-:W-:-:S00]  /*0970*/  NOP ;  /* 0x0000000000007918 */ /* 0x000fc00000000000 */
.L_x_5:


//--------------------- .nv.shared.reserved.0     --------------------------
	.section	.nv.shared.reserved.0,"aw",@nobits
	.weak		__nv_reservedSMEM_offset_0_alias
	.size		__nv_reservedSMEM_offset_0_alias, 0, 64
	.other		__nv_reservedSMEM_offset_0_alias,@"STO_CUDA_RESERVED_SHARED STV_DEFAULT"
__nv_reservedSMEM_offset_0_alias:
	.zero		0
	.zero		64


//--------------------- .nv.constant0._Z10naive_gemmPKfS0_Pfiii --------------------------
	.section	.nv.constant0._Z10naive_gemmPKfS0_Pfiii,"a",@progbits
	.sectionflags	@""
	.align	4
.nv.constant0._Z10naive_gemmPKfS0_Pfiii:
	.zero		932


//--------------------- SYMBOLS --------------------------

	.type		.nv.reservedSmem.offset0,@object
	.size		.nv.reservedSmem.offset0,0x4
